//
// Generated by NVIDIA NVVM Compiler
//
// Compiler Build ID: CL-36424714
// Cuda compilation tools, release 13.0, V13.0.88
// Based on NVVM 20.0.0
//

.version 9.0
.target sm_100
.address_size 64

	// .globl	_Z12naive_kernelPfS_S_iii
// _ZZ13shared_kernelPfS_S_iiiE2As has been demoted
// _ZZ13shared_kernelPfS_S_iiiE2Bs has been demoted

.visible .entry _Z12naive_kernelPfS_S_iii(
	.param .u64 .ptr .align 1 _Z12naive_kernelPfS_S_iii_param_0,
	.param .u64 .ptr .align 1 _Z12naive_kernelPfS_S_iii_param_1,
	.param .u64 .ptr .align 1 _Z12naive_kernelPfS_S_iii_param_2,
	.param .u32 _Z12naive_kernelPfS_S_iii_param_3,
	.param .u32 _Z12naive_kernelPfS_S_iii_param_4,
	.param .u32 _Z12naive_kernelPfS_S_iii_param_5
)
{
	.reg .pred 	%p<13>;
	.reg .b32 	%r<41>;
	.reg .b32 	%f<68>;
	.reg .b64 	%rd<53>;

	ld.param.u64 	%rd7, [_Z12naive_kernelPfS_S_iii_param_0];
	ld.param.u64 	%rd8, [_Z12naive_kernelPfS_S_iii_param_1];
	ld.param.u64 	%rd6, [_Z12naive_kernelPfS_S_iii_param_2];
	ld.param.u32 	%r20, [_Z12naive_kernelPfS_S_iii_param_3];
	ld.param.u32 	%r18, [_Z12naive_kernelPfS_S_iii_param_4];
	ld.param.u32 	%r19, [_Z12naive_kernelPfS_S_iii_param_5];
	cvta.to.global.u64 	%rd1, %rd8;
	cvta.to.global.u64 	%rd2, %rd7;
	mov.u32 	%r21, %ctaid.y;
	mov.u32 	%r22, %ntid.y;
	mov.u32 	%r23, %tid.y;
	mad.lo.s32 	%r1, %r21, %r22, %r23;
	mov.u32 	%r24, %ctaid.x;
	mov.u32 	%r25, %ntid.x;
	mov.u32 	%r26, %tid.x;
	mad.lo.s32 	%r2, %r24, %r25, %r26;
	setp.ge.s32 	%p1, %r1, %r20;
	setp.ge.s32 	%p2, %r2, %r19;
	or.pred  	%p3, %p1, %p2;
	@%p3 bra 	$L__BB0_14;
	setp.lt.s32 	%p4, %r18, 1;
	mov.f32 	%f67, 0f00000000;
	@%p4 bra 	$L__BB0_13;
	mul.lo.s32 	%r3, %r18, %r1;
	and.b32  	%r4, %r18, 7;
	setp.lt.u32 	%p5, %r18, 8;
	mov.f32 	%f67, 0f00000000;
	mov.b32 	%r39, 0;
	@%p5 bra 	$L__BB0_5;
	and.b32  	%r39, %r18, 2147483640;
	neg.s32 	%r37, %r39;
	shl.b32 	%r7, %r19, 3;
	mul.wide.u32 	%rd9, %r3, 4;
	add.s64 	%rd10, %rd9, %rd2;
	add.s64 	%rd52, %rd10, 16;
	mov.f32 	%f67, 0f00000000;
	mul.wide.s32 	%rd13, %r19, 4;
	mov.u32 	%r36, %r2;
$L__BB0_4:
	.pragma "nounroll";
	ld.global.f32 	%f17, [%rd52+-16];
	mul.wide.s32 	%rd11, %r36, 4;
	add.s64 	%rd12, %rd1, %rd11;
	ld.global.f32 	%f18, [%rd12];
	fma.rn.f32 	%f19, %f17, %f18, %f67;
	ld.global.f32 	%f20, [%rd52+-12];
	add.s64 	%rd14, %rd12, %rd13;
	ld.global.f32 	%f21, [%rd14];
	fma.rn.f32 	%f22, %f20, %f21, %f19;
	ld.global.f32 	%f23, [%rd52+-8];
	add.s64 	%rd15, %rd14, %rd13;
	ld.global.f32 	%f24, [%rd15];
	fma.rn.f32 	%f25, %f23, %f24, %f22;
	ld.global.f32 	%f26, [%rd52+-4];
	add.s64 	%rd16, %rd15, %rd13;
	ld.global.f32 	%f27, [%rd16];
	fma.rn.f32 	%f28, %f26, %f27, %f25;
	ld.global.f32 	%f29, [%rd52];
	add.s64 	%rd17, %rd16, %rd13;
	ld.global.f32 	%f30, [%rd17];
	fma.rn.f32 	%f31, %f29, %f30, %f28;
	ld.global.f32 	%f32, [%rd52+4];
	add.s64 	%rd18, %rd17, %rd13;
	ld.global.f32 	%f33, [%rd18];
	fma.rn.f32 	%f34, %f32, %f33, %f31;
	ld.global.f32 	%f35, [%rd52+8];
	add.s64 	%rd19, %rd18, %rd13;
	ld.global.f32 	%f36, [%rd19];
	fma.rn.f32 	%f37, %f35, %f36, %f34;
	ld.global.f32 	%f38, [%rd52+12];
	add.s64 	%rd20, %rd19, %rd13;
	ld.global.f32 	%f39, [%rd20];
	fma.rn.f32 	%f67, %f38, %f39, %f37;
	add.s32 	%r37, %r37, 8;
	add.s32 	%r36, %r36, %r7;
	add.s64 	%rd52, %rd52, 32;
	setp.ne.s32 	%p6, %r37, 0;
	@%p6 bra 	$L__BB0_4;
$L__BB0_5:
	setp.eq.s32 	%p7, %r4, 0;
	@%p7 bra 	$L__BB0_13;
	and.b32  	%r13, %r18, 3;
	setp.lt.u32 	%p8, %r4, 4;
	@%p8 bra 	$L__BB0_8;
	add.s32 	%r28, %r39, %r3;
	mul.wide.u32 	%rd21, %r28, 4;
	add.s64 	%rd22, %rd2, %rd21;
	ld.global.f32 	%f41, [%rd22];
	mad.lo.s32 	%r29, %r39, %r19, %r2;
	mul.wide.s32 	%rd23, %r29, 4;
	add.s64 	%rd24, %rd1, %rd23;
	ld.global.f32 	%f42, [%rd24];
	fma.rn.f32 	%f43, %f41, %f42, %f67;
	cvt.u64.u32 	%rd25, %r3;
	cvt.u64.u32 	%rd26, %r39;
	add.s64 	%rd27, %rd26, %rd25;
	shl.b64 	%rd28, %rd27, 2;
	add.s64 	%rd29, %rd2, %rd28;
	ld.global.f32 	%f44, [%rd29+4];
	mul.wide.s32 	%rd30, %r19, 4;
	add.s64 	%rd31, %rd24, %rd30;
	ld.global.f32 	%f45, [%rd31];
	fma.rn.f32 	%f46, %f44, %f45, %f43;
	ld.global.f32 	%f47, [%rd29+8];
	add.s64 	%rd32, %rd31, %rd30;
	ld.global.f32 	%f48, [%rd32];
	fma.rn.f32 	%f49, %f47, %f48, %f46;
	ld.global.f32 	%f50, [%rd29+12];
	add.s64 	%rd33, %rd32, %rd30;
	ld.global.f32 	%f51, [%rd33];
	fma.rn.f32 	%f67, %f50, %f51, %f49;
	add.s32 	%r39, %r39, 4;
$L__BB0_8:
	setp.eq.s32 	%p9, %r13, 0;
	@%p9 bra 	$L__BB0_13;
	setp.eq.s32 	%p10, %r13, 1;
	@%p10 bra 	$L__BB0_11;
	add.s32 	%r30, %r39, %r3;
	mul.wide.u32 	%rd34, %r30, 4;
	add.s64 	%rd35, %rd2, %rd34;
	ld.global.f32 	%f53, [%rd35];
	mad.lo.s32 	%r31, %r39, %r19, %r2;
	mul.wide.s32 	%rd36, %r31, 4;
	add.s64 	%rd37, %rd1, %rd36;
	ld.global.f32 	%f54, [%rd37];
	fma.rn.f32 	%f55, %f53, %f54, %f67;
	cvt.u64.u32 	%rd38, %r3;
	cvt.u64.u32 	%rd39, %r39;
	add.s64 	%rd40, %rd39, %rd38;
	shl.b64 	%rd41, %rd40, 2;
	add.s64 	%rd42, %rd2, %rd41;
	ld.global.f32 	%f56, [%rd42+4];
	mul.wide.s32 	%rd43, %r19, 4;
	add.s64 	%rd44, %rd37, %rd43;
	ld.global.f32 	%f57, [%rd44];
	fma.rn.f32 	%f67, %f56, %f57, %f55;
	add.s32 	%r39, %r39, 2;
$L__BB0_11:
	and.b32  	%r32, %r18, 1;
	setp.eq.b32 	%p11, %r32, 1;
	not.pred 	%p12, %p11;
	@%p12 bra 	$L__BB0_13;
	add.s32 	%r33, %r39, %r3;
	mul.wide.u32 	%rd45, %r33, 4;
	add.s64 	%rd46, %rd2, %rd45;
	ld.global.f32 	%f58, [%rd46];
	mad.lo.s32 	%r34, %r39, %r19, %r2;
	mul.wide.s32 	%rd47, %r34, 4;
	add.s64 	%rd48, %rd1, %rd47;
	ld.global.f32 	%f59, [%rd48];
	fma.rn.f32 	%f67, %f58, %f59, %f67;
$L__BB0_13:
	mad.lo.s32 	%r35, %r19, %r1, %r2;
	cvta.to.global.u64 	%rd49, %rd6;
	mul.wide.s32 	%rd50, %r35, 4;
	add.s64 	%rd51, %rd49, %rd50;
	st.global.f32 	[%rd51], %f67;
$L__BB0_14:
	ret;

}
	// .globl	_Z13shared_kernelPfS_S_iii
.visible .entry _Z13shared_kernelPfS_S_iii(
	.param .u64 .ptr .align 1 _Z13shared_kernelPfS_S_iii_param_0,
	.param .u64 .ptr .align 1 _Z13shared_kernelPfS_S_iii_param_1,
	.param .u64 .ptr .align 1 _Z13shared_kernelPfS_S_iii_param_2,
	.param .u32 _Z13shared_kernelPfS_S_iii_param_3,
	.param .u32 _Z13shared_kernelPfS_S_iii_param_4,
	.param .u32 _Z13shared_kernelPfS_S_iii_param_5
)
{
	.reg .pred 	%p<12>;
	.reg .b32 	%r<43>;
	.reg .b32 	%f<111>;
	.reg .b64 	%rd<13>;
	// demoted variable
	.shared .align 4 .b8 _ZZ13shared_kernelPfS_S_iiiE2As[4096];
	// demoted variable
	.shared .align 4 .b8 _ZZ13shared_kernelPfS_S_iiiE2Bs[4096];
	ld.param.u64 	%rd3, [_Z13shared_kernelPfS_S_iii_param_0];
	ld.param.u64 	%rd4, [_Z13shared_kernelPfS_S_iii_param_1];
	ld.param.u64 	%rd5, [_Z13shared_kernelPfS_S_iii_param_2];
	ld.param.u32 	%r24, [_Z13shared_kernelPfS_S_iii_param_3];
	ld.param.u32 	%r25, [_Z13shared_kernelPfS_S_iii_param_4];
	ld.param.u32 	%r26, [_Z13shared_kernelPfS_S_iii_param_5];
	mov.u32 	%r27, %ctaid.x;
	mov.u32 	%r28, %ctaid.y;
	mov.u32 	%r38, %tid.x;
	mov.u32 	%r40, %tid.y;
	shl.b32 	%r29, %r28, 5;
	add.s32 	%r3, %r29, %r40;
	shl.b32 	%r4, %r27, 5;
	add.s32 	%r5, %r4, %r38;
	setp.lt.s32 	%p1, %r25, 1;
	mov.f32 	%f110, 0f00000000;
	@%p1 bra 	$L__BB1_7;
	add.s32 	%r30, %r25, 31;
	shr.u32 	%r31, %r30, 5;
	shl.b32 	%r32, %r40, 7;
	mov.u32 	%r33, _ZZ13shared_kernelPfS_S_iiiE2As;
	add.s32 	%r6, %r33, %r32;
	shl.b32 	%r34, %r38, 2;
	add.s32 	%r7, %r6, %r34;
	mov.u32 	%r35, _ZZ13shared_kernelPfS_S_iiiE2Bs;
	add.s32 	%r9, %r35, %r34;
	add.s32 	%r8, %r9, %r32;
	neg.s32 	%r42, %r31;
	mad.lo.s32 	%r36, %r40, %r26, %r38;
	add.s32 	%r41, %r36, %r4;
	shl.b32 	%r12, %r26, 5;
	mad.lo.s32 	%r39, %r25, %r3, %r38;
	cvta.to.global.u64 	%rd1, %rd3;
	cvta.to.global.u64 	%rd2, %rd4;
	mov.f32 	%f110, 0f00000000;
$L__BB1_2:
	setp.ge.s32 	%p2, %r3, %r24;
	setp.ge.s32 	%p3, %r38, %r25;
	mov.f32 	%f108, 0f00000000;
	or.pred  	%p4, %p2, %p3;
	@%p4 bra 	$L__BB1_4;
	mul.wide.u32 	%rd6, %r39, 4;
	add.s64 	%rd7, %rd1, %rd6;
	ld.global.f32 	%f108, [%rd7];
$L__BB1_4:
	setp.ge.s32 	%p5, %r5, %r26;
	st.shared.f32 	[%r7], %f108;
	setp.ge.s32 	%p6, %r40, %r25;
	mov.f32 	%f109, 0f00000000;
	or.pred  	%p7, %p6, %p5;
	@%p7 bra 	$L__BB1_6;
	mul.wide.s32 	%rd8, %r41, 4;
	add.s64 	%rd9, %rd2, %rd8;
	ld.global.f32 	%f109, [%rd9];
$L__BB1_6:
	st.shared.f32 	[%r8], %f109;
	bar.sync 	0;
	ld.shared.f32 	%f12, [%r6];
	ld.shared.f32 	%f13, [%r9];
	fma.rn.f32 	%f14, %f12, %f13, %f110;
	ld.shared.f32 	%f15, [%r6+4];
	ld.shared.f32 	%f16, [%r9+128];
	fma.rn.f32 	%f17, %f15, %f16, %f14;
	ld.shared.f32 	%f18, [%r6+8];
	ld.shared.f32 	%f19, [%r9+256];
	fma.rn.f32 	%f20, %f18, %f19, %f17;
	ld.shared.f32 	%f21, [%r6+12];
	ld.shared.f32 	%f22, [%r9+384];
	fma.rn.f32 	%f23, %f21, %f22, %f20;
	ld.shared.f32 	%f24, [%r6+16];
	ld.shared.f32 	%f25, [%r9+512];
	fma.rn.f32 	%f26, %f24, %f25, %f23;
	ld.shared.f32 	%f27, [%r6+20];
	ld.shared.f32 	%f28, [%r9+640];
	fma.rn.f32 	%f29, %f27, %f28, %f26;
	ld.shared.f32 	%f30, [%r6+24];
	ld.shared.f32 	%f31, [%r9+768];
	fma.rn.f32 	%f32, %f30, %f31, %f29;
	ld.shared.f32 	%f33, [%r6+28];
	ld.shared.f32 	%f34, [%r9+896];
	fma.rn.f32 	%f35, %f33, %f34, %f32;
	ld.shared.f32 	%f36, [%r6+32];
	ld.shared.f32 	%f37, [%r9+1024];
	fma.rn.f32 	%f38, %f36, %f37, %f35;
	ld.shared.f32 	%f39, [%r6+36];
	ld.shared.f32 	%f40, [%r9+1152];
	fma.rn.f32 	%f41, %f39, %f40, %f38;
	ld.shared.f32 	%f42, [%r6+40];
	ld.shared.f32 	%f43, [%r9+1280];
	fma.rn.f32 	%f44, %f42, %f43, %f41;
	ld.shared.f32 	%f45, [%r6+44];
	ld.shared.f32 	%f46, [%r9+1408];
	fma.rn.f32 	%f47, %f45, %f46, %f44;
	ld.shared.f32 	%f48, [%r6+48];
	ld.shared.f32 	%f49, [%r9+1536];
	fma.rn.f32 	%f50, %f48, %f49, %f47;
	ld.shared.f32 	%f51, [%r6+52];
	ld.shared.f32 	%f52, [%r9+1664];
	fma.rn.f32 	%f53, %f51, %f52, %f50;
	ld.shared.f32 	%f54, [%r6+56];
	ld.shared.f32 	%f55, [%r9+1792];
	fma.rn.f32 	%f56, %f54, %f55, %f53;
	ld.shared.f32 	%f57, [%r6+60];
	ld.shared.f32 	%f58, [%r9+1920];
	fma.rn.f32 	%f59, %f57, %f58, %f56;
	ld.shared.f32 	%f60, [%r6+64];
	ld.shared.f32 	%f61, [%r9+2048];
	fma.rn.f32 	%f62, %f60, %f61, %f59;
	ld.shared.f32 	%f63, [%r6+68];
	ld.shared.f32 	%f64, [%r9+2176];
	fma.rn.f32 	%f65, %f63, %f64, %f62;
	ld.shared.f32 	%f66, [%r6+72];
	ld.shared.f32 	%f67, [%r9+2304];
	fma.rn.f32 	%f68, %f66, %f67, %f65;
	ld.shared.f32 	%f69, [%r6+76];
	ld.shared.f32 	%f70, [%r9+2432];
	fma.rn.f32 	%f71, %f69, %f70, %f68;
	ld.shared.f32 	%f72, [%r6+80];
	ld.shared.f32 	%f73, [%r9+2560];
	fma.rn.f32 	%f74, %f72, %f73, %f71;
	ld.shared.f32 	%f75, [%r6+84];
	ld.shared.f32 	%f76, [%r9+2688];
	fma.rn.f32 	%f77, %f75, %f76, %f74;
	ld.shared.f32 	%f78, [%r6+88];
	ld.shared.f32 	%f79, [%r9+2816];
	fma.rn.f32 	%f80, %f78, %f79, %f77;
	ld.shared.f32 	%f81, [%r6+92];
	ld.shared.f32 	%f82, [%r9+2944];
	fma.rn.f32 	%f83, %f81, %f82, %f80;
	ld.shared.f32 	%f84, [%r6+96];
	ld.shared.f32 	%f85, [%r9+3072];
	fma.rn.f32 	%f86, %f84, %f85, %f83;
	ld.shared.f32 	%f87, [%r6+100];
	ld.shared.f32 	%f88, [%r9+3200];
	fma.rn.f32 	%f89, %f87, %f88, %f86;
	ld.shared.f32 	%f90, [%r6+104];
	ld.shared.f32 	%f91, [%r9+3328];
	fma.rn.f32 	%f92, %f90, %f91, %f89;
	ld.shared.f32 	%f93, [%r6+108];
	ld.shared.f32 	%f94, [%r9+3456];
	fma.rn.f32 	%f95, %f93, %f94, %f92;
	ld.shared.f32 	%f96, [%r6+112];
	ld.shared.f32 	%f97, [%r9+3584];
	fma.rn.f32 	%f98, %f96, %f97, %f95;
	ld.shared.f32 	%f99, [%r6+116];
	ld.shared.f32 	%f100, [%r9+3712];
	fma.rn.f32 	%f101, %f99, %f100, %f98;
	ld.shared.f32 	%f102, [%r6+120];
	ld.shared.f32 	%f103, [%r9+3840];
	fma.rn.f32 	%f104, %f102, %f103, %f101;
	ld.shared.f32 	%f105, [%r6+124];
	ld.shared.f32 	%f106, [%r9+3968];
	fma.rn.f32 	%f110, %f105, %f106, %f104;
	bar.sync 	0;
	add.s32 	%r42, %r42, 1;
	setp.ne.s32 	%p8, %r42, 0;
	add.s32 	%r41, %r41, %r12;
	add.s32 	%r40, %r40, 32;
	add.s32 	%r39, %r39, 32;
	add.s32 	%r38, %r38, 32;
	@%p8 bra 	$L__BB1_2;
$L__BB1_7:
	setp.ge.s32 	%p9, %r3, %r24;
	setp.ge.s32 	%p10, %r5, %r26;
	or.pred  	%p11, %p9, %p10;
	@%p11 bra 	$L__BB1_9;
	mad.lo.s32 	%r37, %r26, %r3, %r5;
	cvta.to.global.u64 	%rd10, %rd5;
	mul.wide.u32 	%rd11, %r37, 4;
	add.s64 	%rd12, %rd10, %rd11;
	st.global.f32 	[%rd12], %f110;
$L__BB1_9:
	ret;

}


// ===== COMPILED SASS (sm_100) =====

	.target	sm_100

	.elftype	@"ET_EXEC"


//--------------------- .note.nv.tkinfo           --------------------------
	.section	.note.nv.tkinfo,"",@"SHT_NOTE"
	.sectionflags	@"SHF_NOTE_NV_TKINFO"
	.tkinfo
        /*0018*/ 	.word	0x00000002
        /*0030*/ 	.string	""
        /*0030*/ 	.string	"ptxas"
        /*0030*/ 	.string	"Cuda compilation tools, release 13.0, V13.0.88"
        /*0030*/ 	.string	"Build cuda_13.0.r13.0/compiler.36424714_0"
        /*0030*/ 	.string	"-arch sm_100 -m 64 "



//--------------------- .note.nv.cuinfo           --------------------------
	.section	.note.nv.cuinfo,"",@"SHT_NOTE"
	.sectionflags	@"SHF_NOTE_NV_CUINFO"
        /*0018*/ 	.short	0x0002
        /*001a*/ 	.short	0x0064
        /*001c*/ 	.short	0x0082
	.zero		2


//--------------------- .nv.info                  --------------------------
	.section	.nv.info,"",@"SHT_CUDA_INFO"
	.align	4


	//----- nvinfo : EIATTR_REGCOUNT
	.align		4
        /*0000*/ 	.byte	0x04, 0x2f
        /*0002*/ 	.short	(.L_1 - .L_0)
	.align		4
.L_0:
        /*0004*/ 	.word	index@(_Z12naive_kernelPfS_S_iii)
        /*0008*/ 	.word	0x00000020


	//----- nvinfo : EIATTR_FRAME_SIZE
	.align		4
.L_1:
        /*000c*/ 	.byte	0x04, 0x11
        /*000e*/ 	.short	(.L_3 - .L_2)
	.align		4
.L_2:
        /*0010*/ 	.word	index@(_Z12naive_kernelPfS_S_iii)
        /*0014*/ 	.word	0x00000000


	//----- nvinfo : EIATTR_REGCOUNT
	.align		4
.L_3:
        /*0018*/ 	.byte	0x04, 0x2f
        /*001a*/ 	.short	(.L_5 - .L_4)
	.align		4
.L_4:
        /*001c*/ 	.word	index@(_Z13shared_kernelPfS_S_iii)
        /*0020*/ 	.word	0x00000020


	//----- nvinfo : EIATTR_FRAME_SIZE
	.align		4
.L_5:
        /*0024*/ 	.byte	0x04, 0x11
        /*0026*/ 	.short	(.L_7 - .L_6)
	.align		4
.L_6:
        /*0028*/ 	.word	index@(_Z13shared_kernelPfS_S_iii)
        /*002c*/ 	.word	0x00000000


	//----- nvinfo : EIATTR_MIN_STACK_SIZE
	.align		4
.L_7:
        /*0030*/ 	.byte	0x04, 0x12
        /*0032*/ 	.short	(.L_9 - .L_8)
	.align		4
.L_8:
        /*0034*/ 	.word	index@(_Z13shared_kernelPfS_S_iii)
        /*0038*/ 	.word	0x00000000


	//----- nvinfo : EIATTR_MIN_STACK_SIZE
	.align		4
.L_9:
        /*003c*/ 	.byte	0x04, 0x12
        /*003e*/ 	.short	(.L_11 - .L_10)
	.align		4
.L_10:
        /*0040*/ 	.word	index@(_Z12naive_kernelPfS_S_iii)
        /*0044*/ 	.word	0x00000000
.L_11:


//--------------------- .nv.compat                --------------------------
	.section	.nv.compat,"",@"SHT_CUDA_COMPAT_INFO"
	.align	4
        /*0000*/ 	.byte	0x02, 0x09, 0x00, 0x00, 0x02, 0x02, 0x01, 0x00, 0x02, 0x05, 0x05, 0x00, 0x03, 0x07, 0x01, 0x01
        /*0010*/ 	.byte	0x02, 0x03, 0x00, 0x00, 0x02, 0x06, 0x01, 0x00, 0x04, 0x0b, 0x08, 0x00, 0x09, 0x00, 0x00, 0x00
        /*0020*/ 	.byte	0x00, 0x00, 0x00, 0x00


//--------------------- .nv.info._Z13shared_kernelPfS_S_iii --------------------------
	.section	.nv.info._Z13shared_kernelPfS_S_iii,"",@"SHT_CUDA_INFO"
	.sectionflags	@""
	.align	4


	//----- nvinfo : EIATTR_CUDA_API_VERSION
	.align		4
        /*0000*/ 	.byte	0x04, 0x37
        /*0002*/ 	.short	(.L_13 - .L_12)
.L_12:
        /*0004*/ 	.word	0x00000082


	//----- nvinfo : EIATTR_KPARAM_INFO
	.align		4
.L_13:
        /*0008*/ 	.byte	0x04, 0x17
        /*000a*/ 	.short	(.L_15 - .L_14)
.L_14:
        /*000c*/ 	.word	0x00000000
        /*0010*/ 	.short	0x0005
        /*0012*/ 	.short	0x0020
        /*0014*/ 	.byte	0x00, 0xf0, 0x11, 0x00


	//----- nvinfo : EIATTR_KPARAM_INFO
	.align		4
.L_15:
        /*0018*/ 	.byte	0x04, 0x17
        /*001a*/ 	.short	(.L_17 - .L_16)
.L_16:
        /*001c*/ 	.word	0x00000000
        /*0020*/ 	.short	0x0004
        /*0022*/ 	.short	0x001c
        /*0024*/ 	.byte	0x00, 0xf0, 0x11, 0x00


	//----- nvinfo : EIATTR_KPARAM_INFO
	.align		4
.L_17:
        /*0028*/ 	.byte	0x04, 0x17
        /*002a*/ 	.short	(.L_19 - .L_18)
.L_18:
        /*002c*/ 	.word	0x00000000
        /*0030*/ 	.short	0x0003
        /*0032*/ 	.short	0x0018
        /*0034*/ 	.byte	0x00, 0xf0, 0x11, 0x00


	//----- nvinfo : EIATTR_KPARAM_INFO
	.align		4
.L_19:
        /*0038*/ 	.byte	0x04, 0x17
        /*003a*/ 	.short	(.L_21 - .L_20)
.L_20:
        /*003c*/ 	.word	0x00000000
        /*0040*/ 	.short	0x0002
        /*0042*/ 	.short	0x0010
        /*0044*/ 	.byte	0x00, 0xf5, 0x21, 0x00


	//----- nvinfo : EIATTR_KPARAM_INFO
	.align		4
.L_21:
        /*0048*/ 	.byte	0x04, 0x17
        /*004a*/ 	.short	(.L_23 - .L_22)
.L_22:
        /*004c*/ 	.word	0x00000000
        /*0050*/ 	.short	0x0001
        /*0052*/ 	.short	0x0008
        /*0054*/ 	.byte	0x00, 0xf5, 0x21, 0x00


	//----- nvinfo : EIATTR_KPARAM_INFO
	.align		4
.L_23:
        /*0058*/ 	.byte	0x04, 0x17
        /*005a*/ 	.short	(.L_25 - .L_24)
.L_24:
        /*005c*/ 	.word	0x00000000
        /*0060*/ 	.short	0x0000
        /*0062*/ 	.short	0x0000
        /*0064*/ 	.byte	0x00, 0xf5, 0x21, 0x00


	//----- nvinfo : EIATTR_SPARSE_MMA_MASK
	.align		4
.L_25:
        /*0068*/ 	.byte	0x03, 0x50
        /*006a*/ 	.short	0x0000


	//----- nvinfo : EIATTR_MAXREG_COUNT
	.align		4
        /*006c*/ 	.byte	0x03, 0x1b
        /*006e*/ 	.short	0x00ff


	//----- nvinfo : EIATTR_NUM_BARRIERS
	.align		4
        /*0070*/ 	.byte	0x02, 0x4c
        /*0072*/ 	.byte	0x01
	.zero		1


	//----- nvinfo : EIATTR_MERCURY_ISA_VERSION
	.align		4
        /*0074*/ 	.byte	0x03, 0x5f
        /*0076*/ 	.short	0x0101


	//----- nvinfo : EIATTR_VRC_CTA_INIT_COUNT
	.align		4
        /*0078*/ 	.byte	0x02, 0x4a
	.zero		1
	.zero		1


	//----- nvinfo : EIATTR_EXIT_INSTR_OFFSETS
	.align		4
        /*007c*/ 	.byte	0x04, 0x1c
        /*007e*/ 	.short	(.L_27 - .L_26)


	//   ....[0]....
.L_26:
        /*0080*/ 	.word	0x00000820


	//   ....[1]....
        /*0084*/ 	.word	0x00000870


	//----- nvinfo : EIATTR_CBANK_PARAM_SIZE
	.align		4
.L_27:
        /*0088*/ 	.byte	0x03, 0x19
        /*008a*/ 	.short	0x0024


	//----- nvinfo : EIATTR_PARAM_CBANK
	.align		4
        /*008c*/ 	.byte	0x04, 0x0a
        /*008e*/ 	.short	(.L_29 - .L_28)
	.align		4
.L_28:
        /*0090*/ 	.word	index@(.nv.constant0._Z13shared_kernelPfS_S_iii)
        /*0094*/ 	.short	0x0380
        /*0096*/ 	.short	0x0024


	//----- nvinfo : EIATTR_SW_WAR
	.align		4
.L_29:
        /*0098*/ 	.byte	0x04, 0x36
        /*009a*/ 	.short	(.L_31 - .L_30)
.L_30:
        /*009c*/ 	.word	0x00000008
.L_31:


//--------------------- .nv.info._Z12naive_kernelPfS_S_iii --------------------------
	.section	.nv.info._Z12naive_kernelPfS_S_iii,"",@"SHT_CUDA_INFO"
	.sectionflags	@""
	.align	4


	//----- nvinfo : EIATTR_CUDA_API_VERSION
	.align		4
        /*0000*/ 	.byte	0x04, 0x37
        /*0002*/ 	.short	(.L_33 - .L_32)
.L_32:
        /*0004*/ 	.word	0x00000082


	//----- nvinfo : EIATTR_KPARAM_INFO
	.align		4
.L_33:
        /*0008*/ 	.byte	0x04, 0x17
        /*000a*/ 	.short	(.L_35 - .L_34)
.L_34:
        /*000c*/ 	.word	0x00000000
        /*0010*/ 	.short	0x0005
        /*0012*/ 	.short	0x0020
        /*0014*/ 	.byte	0x00, 0xf0, 0x11, 0x00


	//----- nvinfo : EIATTR_KPARAM_INFO
	.align		4
.L_35:
        /*0018*/ 	.byte	0x04, 0x17
        /*001a*/ 	.short	(.L_37 - .L_36)
.L_36:
        /*001c*/ 	.word	0x00000000
        /*0020*/ 	.short	0x0004
        /*0022*/ 	.short	0x001c
        /*0024*/ 	.byte	0x00, 0xf0, 0x11, 0x00


	//----- nvinfo : EIATTR_KPARAM_INFO
	.align		4
.L_37:
        /*0028*/ 	.byte	0x04, 0x17
        /*002a*/ 	.short	(.L_39 - .L_38)
.L_38:
        /*002c*/ 	.word	0x00000000
        /*0030*/ 	.short	0x0003
        /*0032*/ 	.short	0x0018
        /*0034*/ 	.byte	0x00, 0xf0, 0x11, 0x00


	//----- nvinfo : EIATTR_KPARAM_INFO
	.align		4
.L_39:
        /*0038*/ 	.byte	0x04, 0x17
        /*003a*/ 	.short	(.L_41 - .L_40)
.L_40:
        /*003c*/ 	.word	0x00000000
        /*0040*/ 	.short	0x0002
        /*0042*/ 	.short	0x0010
        /*0044*/ 	.byte	0x00, 0xf5, 0x21, 0x00


	//----- nvinfo : EIATTR_KPARAM_INFO
	.align		4
.L_41:
        /*0048*/ 	.byte	0x04, 0x17
        /*004a*/ 	.short	(.L_43 - .L_42)
.L_42:
        /*004c*/ 	.word	0x00000000
        /*0050*/ 	.short	0x0001
        /*0052*/ 	.short	0x0008
        /*0054*/ 	.byte	0x00, 0xf5, 0x21, 0x00


	//----- nvinfo : EIATTR_KPARAM_INFO
	.align		4
.L_43:
        /*0058*/ 	.byte	0x04, 0x17
        /*005a*/ 	.short	(.L_45 - .L_44)
.L_44:
        /*005c*/ 	.word	0x00000000
        /*0060*/ 	.short	0x0000
        /*0062*/ 	.short	0x0000
        /*0064*/ 	.byte	0x00, 0xf5, 0x21, 0x00


	//----- nvinfo : EIATTR_SPARSE_MMA_MASK
	.align		4
.L_45:
        /*0068*/ 	.byte	0x03, 0x50
        /*006a*/ 	.short	0x0000


	//----- nvinfo : EIATTR_MAXREG_COUNT
	.align		4
        /*006c*/ 	.byte	0x03, 0x1b
        /*006e*/ 	.short	0x00ff


	//----- nvinfo : EIATTR_MERCURY_ISA_VERSION
	.align		4
        /*0070*/ 	.byte	0x03, 0x5f
        /*0072*/ 	.short	0x0101


	//----- nvinfo : EIATTR_VRC_CTA_INIT_COUNT
	.align		4
        /*0074*/ 	.byte	0x02, 0x4a
	.zero		1
	.zero		1


	//----- nvinfo : EIATTR_EXIT_INSTR_OFFSETS
	.align		4
        /*0078*/ 	.byte	0x04, 0x1c
        /*007a*/ 	.short	(.L_47 - .L_46)


	//   ....[0]....
.L_46:
        /*007c*/ 	.word	0x000000d0


	//   ....[1]....
        /*0080*/ 	.word	0x000008f0


	//----- nvinfo : EIATTR_CBANK_PARAM_SIZE
	.align		4
.L_47:
        /*0084*/ 	.byte	0x03, 0x19
        /*0086*/ 	.short	0x0024


	//----- nvinfo : EIATTR_PARAM_CBANK
	.align		4
        /*0088*/ 	.byte	0x04, 0x0a
        /*008a*/ 	.short	(.L_49 - .L_48)
	.align		4
.L_48:
        /*008c*/ 	.word	index@(.nv.constant0._Z12naive_kernelPfS_S_iii)
        /*0090*/ 	.short	0x0380
        /*0092*/ 	.short	0x0024


	//----- nvinfo : EIATTR_SW_WAR
	.align		4
.L_49:
        /*0094*/ 	.byte	0x04, 0x36
        /*0096*/ 	.short	(.L_51 - .L_50)
.L_50:
        /*0098*/ 	.word	0x00000008
.L_51:


//--------------------- .nv.callgraph             --------------------------
	.section	.nv.callgraph,"",@"SHT_CUDA_CALLGRAPH"
	.align	4
	.sectionentsize	8
	.align		4
        /*0000*/ 	.word	0x00000000
	.align		4
        /*0004*/ 	.word	0xffffffff
	.align		4
        /*0008*/ 	.word	0x00000000
	.align		4
        /*000c*/ 	.word	0xfffffffe
	.align		4
        /*0010*/ 	.word	0x00000000
	.align		4
        /*0014*/ 	.word	0xfffffffd
	.align		4
        /*0018*/ 	.word	0x00000000
	.align		4
        /*001c*/ 	.word	0xfffffffc


//--------------------- .text._Z13shared_kernelPfS_S_iii --------------------------
	.section	.text._Z13shared_kernelPfS_S_iii,"ax",@progbits
	.align	128
        .global         _Z13shared_kernelPfS_S_iii
        .type           _Z13shared_kernelPfS_S_iii,@function
        .size           _Z13shared_kernelPfS_S_iii,(.L_x_8 - _Z13shared_kernelPfS_S_iii)
        .other          _Z13shared_kernelPfS_S_iii,@"STO_CUDA_ENTRY STV_DEFAULT"
_Z13shared_kernelPfS_S_iii:
.text._Z13shared_kernelPfS_S_iii:
[----:B------:R-:W-:Y:S01]  /*0000*/  LDC R1, c[0x0][0x37c] ;  /* 0x0000df00ff017b82 */ /* 0x000fe20000000800 */
[----:B------:R-:W0:Y:S01]  /*0010*/  S2R R18, SR_CTAID.Y ;  /* 0x0000000000127919 */ /* 0x000e220000002600 */
[----:B------:R-:W1:Y:S01]  /*0020*/  LDCU UR10, c[0x0][0x39c] ;  /* 0x00007380ff0a77ac */ /* 0x000e620008000800 */
[----:B------:R-:W-:Y:S01]  /*0030*/  HFMA2 R21, -RZ, RZ, 0, 0 ;  /* 0x00000000ff157431 */ /* 0x000fe200000001ff */
[----:B------:R-:W0:Y:S01]  /*0040*/  S2R R16, SR_TID.Y ;  /* 0x0000000000107919 */ /* 0x000e220000002200 */
[----:B------:R-:W2:Y:S01]  /*0050*/  LDCU UR14, c[0x0][0x3a0] ;  /* 0x00007400ff0e77ac */ /* 0x000ea20008000800 */
[----:B------:R-:W3:Y:S01]  /*0060*/  S2R R2, SR_CTAID.X ;  /* 0x0000000000027919 */ /* 0x000ee20000002500 */
[----:B------:R-:W4:Y:S01]  /*0070*/  LDCU.64 UR8, c[0x0][0x358] ;  /* 0x00006b00ff0877ac */ /* 0x000f220008000a00 */
[----:B------:R-:W3:Y:S01]  /*0080*/  S2R R17, SR_TID.X ;  /* 0x0000000000117919 */ /* 0x000ee20000002100 */
[----:B-1----:R-:W-:Y:S01]  /*0090*/  UISETP.GE.AND UP0, UPT, UR10, 0x1, UPT ;  /* 0x000000010a00788c */ /* 0x002fe2000bf06270 */
[----:B0-----:R-:W-:-:S02]  /*00a0*/  LEA R18, R18, R16, 0x5 ;  /* 0x0000001012127211 */ /* 0x001fc400078e28ff */
[----:B---3--:R-:W-:-:S06]  /*00b0*/  LEA R19, R2, R17, 0x5 ;  /* 0x0000001102137211 */ /* 0x008fcc00078e28ff */
[----:B--2-4-:R-:W-:Y:S05]  /*00c0*/  BRA.U !UP0, `(.L_x_0) ;  /* 0x0000000508c87547 */ /* 0x014fea000b800000 */
[----:B------:R-:W0:Y:S01]  /*00d0*/  S2UR UR7, SR_CgaCtaId ;  /* 0x00000000000779c3 */ /* 0x000e220000008800 */
[----:B------:R-:W1:Y:S01]  /*00e0*/  LDCU UR11, c[0x0][0x3a0] ;  /* 0x00007400ff0b77ac */ /* 0x000e620008000800 */
[----:B------:R-:W-:Y:S01]  /*00f0*/  MOV R21, RZ ;  /* 0x000000ff00157202 */ /* 0x000fe20000000f00 */
[----:B------:R-:W-:Y:S01]  /*0100*/  IMAD R6, R18, UR10, R17 ;  /* 0x0000000a12067c24 */ /* 0x000fe2000f8e0211 */
[----:B------:R-:W-:Y:S01]  /*0110*/  UMOV UR5, 0x400 ;  /* 0x0000040000057882 */ /* 0x000fe20000000000 */
[----:B------:R-:W-:-:S03]  /*0120*/  UIADD3 UR4, UPT, UPT, UR10, 0x1f, URZ ;  /* 0x0000001f0a047890 */ /* 0x000fc6000fffe0ff */
[----:B------:R-:W2:Y:S01]  /*0130*/  LDC R0, c[0x0][0x3a0] ;  /* 0x0000e800ff007b82 */ /* 0x000ea20000000800 */
[----:B------:R-:W-:Y:S02]  /*0140*/  UIADD3 UR6, UPT, UPT, UR5, 0x1000, URZ ;  /* 0x0000100005067890 */ /* 0x000fe4000fffe0ff */
[----:B------:R-:W-:Y:S01]  /*0150*/  USHF.R.U32.HI UR4, URZ, 0x5, UR4 ;  /* 0x00000005ff047899 */ /* 0x000fe20008011604 */
[----:B------:R-:W3:Y:S03]  /*0160*/  LDCU.64 UR12, c[0x0][0x398] ;  /* 0x00007300ff0c77ac */ /* 0x000ee60008000a00 */
[----:B------:R-:W-:Y:S01]  /*0170*/  UIADD3 UR4, UPT, UPT, -UR4, URZ, URZ ;  /* 0x000000ff04047290 */ /* 0x000fe2000fffe1ff */
[----:B-1----:R-:W-:Y:S01]  /*0180*/  IMAD R7, R16, UR11, R17 ;  /* 0x0000000b10077c24 */ /* 0x002fe2000f8e0211 */
[----:B0-----:R-:W-:-:S04]  /*0190*/  ULEA UR5, UR7, UR5, 0x18 ;  /* 0x0000000507057291 */ /* 0x001fc8000f8ec0ff */
[----:B------:R-:W-:Y:S01]  /*01a0*/  LEA R7, R2, R7, 0x5 ;  /* 0x0000000702077211 */ /* 0x000fe200078e28ff */
[----:B------:R-:W-:Y:S01]  /*01b0*/  ULEA UR6, UR7, UR6, 0x18 ;  /* 0x0000000607067291 */ /* 0x000fe2000f8ec0ff */
[----:B------:R-:W-:-:S05]  /*01c0*/  LEA R5, R16, UR5, 0x7 ;  /* 0x0000000510057c11 */ /* 0x000fca000f8e38ff */
[C---:B------:R-:W-:Y:S02]  /*01d0*/  LEA R3, R17.reuse, UR6, 0x2 ;  /* 0x0000000611037c11 */ /* 0x040fe4000f8e10ff */
[----:B------:R-:W-:Y:S02]  /*01e0*/  LEA R4, R17, R5, 0x2 ;  /* 0x0000000511047211 */ /* 0x000fe400078e10ff */
[----:B---3--:R-:W-:-:S07]  /*01f0*/  LEA R2, R16, R3, 0x7 ;  /* 0x0000000310027211 */ /* 0x008fce00078e38ff */
.L_x_1:
[----:B------:R-:W-:Y:S01]  /*0200*/  ISETP.GE.AND P1, PT, R17, UR13, PT ;  /* 0x0000000d11007c0c */ /* 0x000fe2000bf26270 */
[----:B------:R-:W-:Y:S01]  /*0210*/  HFMA2 R24, -RZ, RZ, 0, 0 ;  /* 0x00000000ff187431 */ /* 0x000fe200000001ff */
[----:B--2---:R-:W-:Y:S02]  /*0220*/  ISETP.GE.AND P0, PT, R19, R0, PT ;  /* 0x000000001300720c */ /* 0x004fe40003f06270 */
[----:B------:R-:W-:Y:S02]  /*0230*/  ISETP.GE.OR P1, PT, R18, UR12, P1 ;  /* 0x0000000c12007c0c */ /* 0x000fe40008f26670 */
[----:B------:R-:W-:Y:S02]  /*0240*/  ISETP.GE.OR P0, PT, R16, UR13, P0 ;  /* 0x0000000d10007c0c */ /* 0x000fe40008706670 */
[----:B------:R-:W-:-:S09]  /*0250*/  MOV R29, RZ ;  /* 0x000000ff001d7202 */ /* 0x000fd20000000f00 */
[----:B------:R-:W0:Y:S08]  /*0260*/  @!P1 LDC.64 R10, c[0x0][0x380] ;  /* 0x0000e000ff0a9b82 */ /* 0x000e300000000a00 */
[----:B------:R-:W1:Y:S01]  /*0270*/  @!P0 LDC.64 R8, c[0x0][0x388] ;  /* 0x0000e200ff088b82 */ /* 0x000e620000000a00 */
[----:B0-----:R-:W-:-:S05]  /*0280*/  @!P1 IMAD.WIDE.U32 R10, R6, 0x4, R10 ;  /* 0x00000004060a9825 */ /* 0x001fca00078e000a */
[----:B------:R-:W2:Y:S01]  /*0290*/  @!P1 LDG.E R29, desc[UR8][R10.64] ;  /* 0x000000080a1d9981 */ /* 0x000ea2000c1e1900 */
[----:B-1----:R-:W-:-:S05]  /*02a0*/  @!P0 IMAD.WIDE R22, R7, 0x4, R8 ;  /* 0x0000000407168825 */ /* 0x002fca00078e0208 */
[----:B------:R-:W3:Y:S01]  /*02b0*/  @!P0 LDG.E R24, desc[UR8][R22.64] ;  /* 0x0000000816188981 */ /* 0x000ee2000c1e1900 */
[----:B------:R-:W-:-:S04]  /*02c0*/  UIADD3 UR4, UPT, UPT, UR4, 0x1, URZ ;  /* 0x0000000104047890 */ /* 0x000fc8000fffe0ff */
[----:B------:R-:W-:Y:S01]  /*02d0*/  UISETP.NE.AND UP0, UPT, UR4, URZ, UPT ;  /* 0x000000ff0400728c */ /* 0x000fe2000bf05270 */
[----:B------:R-:W-:Y:S01]  /*02e0*/  IADD3 R17, PT, PT, R17, 0x20, RZ ;  /* 0x0000002011117810 */ /* 0x000fe20007ffe0ff */
[----:B--2---:R-:W-:Y:S04]  /*02f0*/  STS [R4], R29 ;  /* 0x0000001d04007388 */ /* 0x004fe80000000800 */
[----:B---3--:R-:W-:Y:S01]  /*0300*/  STS [R2], R24 ;  /* 0x0000001802007388 */ /* 0x008fe20000000800 */
[----:B------:R-:W-:Y:S06]  /*0310*/  BAR.SYNC.DEFER_BLOCKING 0x0 ;  /* 0x0000000000007b1d */ /* 0x000fec0000010000 */
[----:B------:R-:W-:Y:S04]  /*0320*/  LDS R28, [R3] ;  /* 0x00000000031c7984 */ /* 0x000fe80000000800 */
[----:B------:R-:W0:Y:S04]  /*0330*/  LDS.128 R12, [R5] ;  /* 0x00000000050c7984 */ /* 0x000e280000000c00 */
[----:B------:R-:W1:Y:S04]  /*0340*/  LDS R23, [R3+0x80] ;  /* 0x0000800003177984 */ /* 0x000e680000000800 */
[----:B------:R-:W2:Y:S04]  /*0350*/  LDS R27, [R3+0x100] ;  /* 0x00010000031b7984 */ /* 0x000ea80000000800 */
[----:B------:R-:W3:Y:S04]  /*0360*/  LDS R26, [R3+0x180] ;  /* 0x00018000031a7984 */ /* 0x000ee80000000800 */
[----:B------:R-:W-:Y:S04]  /*0370*/  LDS R25, [R3+0x200] ;  /* 0x0002000003197984 */ /* 0x000fe80000000800 */
[----:B------:R-:W4:Y:S04]  /*0380*/  LDS.128 R8, [R5+0x10] ;  /* 0x0000100005087984 */ /* 0x000f280000000c00 */
[----:B------:R-:W5:Y:S04]  /*0390*/  LDS R20, [R3+0x280] ;  /* 0x0002800003147984 */ /* 0x000f680000000800 */
[----:B------:R-:W-:Y:S04]  /*03a0*/  LDS R24, [R3+0x380] ;  /* 0x0003800003187984 */ /* 0x000fe80000000800 */
[----:B------:R-:W-:Y:S01]  /*03b0*/  LDS R22, [R3+0x480] ;  /* 0x0004800003167984 */ /* 0x000fe20000000800 */
[----:B0-----:R-:W-:-:S03]  /*03c0*/  FFMA R12, R12, R28, R21 ;  /* 0x0000001c0c0c7223 */ /* 0x001fc60000000015 */
[----:B------:R-:W0:Y:S01]  /*03d0*/  LDS R21, [R3+0x300] ;  /* 0x0003000003157984 */ /* 0x000e220000000800 */
[----:B-1----:R-:W-:-:S03]  /*03e0*/  FFMA R12, R23, R13, R12 ;  /* 0x0000000d170c7223 */ /* 0x002fc6000000000c */
[----:B------:R-:W-:Y:S01]  /*03f0*/  LDS R23, [R3+0x400] ;  /* 0x0004000003177984 */ /* 0x000fe20000000800 */
[----:B--2---:R-:W-:-:S04]  /*0400*/  FFMA R27, R27, R14, R12 ;  /* 0x0000000e1b1b7223 */ /* 0x004fc8000000000c */
[----:B---3--:R-:W-:Y:S02]  /*0410*/  FFMA R27, R26, R15, R27 ;  /* 0x0000000f1a1b7223 */ /* 0x008fe4000000001b */
[----:B------:R-:W1:Y:S04]  /*0420*/  LDS.128 R12, [R5+0x20] ;  /* 0x00002000050c7984 */ /* 0x000e680000000c00 */
[----:B------:R-:W-:Y:S01]  /*0430*/  LDS R26, [R3+0x580] ;  /* 0x00058000031a7984 */ /* 0x000fe20000000800 */
[----:B----4-:R-:W-:-:S03]  /*0440*/  FFMA R27, R8, R25, R27 ;  /* 0x00000019081b7223 */ /* 0x010fc6000000001b */
[----:B------:R-:W2:Y:S01]  /*0450*/  LDS R25, [R3+0x500] ;  /* 0x0005000003197984 */ /* 0x000ea20000000800 */
[----:B-----5:R-:W-:-:S04]  /*0460*/  FFMA R20, R20, R9, R27 ;  /* 0x0000000914147223 */ /* 0x020fc8000000001b */
[----:B0-----:R-:W-:Y:S02]  /*0470*/  FFMA R21, R21, R10, R20 ;  /* 0x0000000a15157223 */ /* 0x001fe40000000014 */
[----:B------:R-:W-:Y:S02]  /*0480*/  LDS R20, [R3+0x680] ;  /* 0x0006800003147984 */ /* 0x000fe40000000800 */
[----:B------:R-:W-:Y:S02]  /*0490*/  FFMA R27, R24, R11, R21 ;  /* 0x0000000b181b7223 */ /* 0x000fe40000000015 */
[----:B------:R-:W-:Y:S04]  /*04a0*/  LDS R21, [R3+0x600] ;  /* 0x0006000003157984 */ /* 0x000fe80000000800 */
[----:B------:R-:W0:Y:S01]  /*04b0*/  LDS.128 R8, [R5+0x30] ;  /* 0x0000300005087984 */ /* 0x000e220000000c00 */
[----:B-1----:R-:W-:-:S03]  /*04c0*/  FFMA R27, R12, R23, R27 ;  /* 0x000000170c1b7223 */ /* 0x002fc6000000001b */
[----:B------:R-:W1:Y:S01]  /*04d0*/  LDS R23, [R3+0x700] ;  /* 0x0007000003177984 */ /* 0x000e620000000800 */
[----:B------:R-:W-:-:S03]  /*04e0*/  FFMA R22, R22, R13, R27 ;  /* 0x0000000d16167223 */ /* 0x000fc6000000001b */
[----:B------:R-:W3:Y:S01]  /*04f0*/  LDS R24, [R3+0x780] ;  /* 0x0007800003187984 */ /* 0x000ee20000000800 */
[----:B--2---:R-:W-:-:S03]  /*0500*/  FFMA R25, R25, R14, R22 ;  /* 0x0000000e19197223 */ /* 0x004fc60000000016 */
[----:B------:R-:W-:Y:S01]  /*0510*/  LDS R22, [R3+0x880] ;  /* 0x0008800003167984 */ /* 0x000fe20000000800 */
[----:B------:R-:W-:-:S03]  /*0520*/  FFMA R27, R26, R15, R25 ;  /* 0x0000000f1a1b7223 */ /* 0x000fc60000000019 */
[----:B------:R-:W-:Y:S04]  /*0530*/  LDS R25, [R3+0x800] ;  /* 0x0008000003197984 */ /* 0x000fe80000000800 */
[----:B------:R-:W2:Y:S04]  /*0540*/  LDS.128 R12, [R5+0x40] ;  /* 0x00004000050c7984 */ /* 0x000ea80000000c00 */
[----:B------:R-:W-:Y:S01]  /*0550*/  LDS R26, [R3+0x980] ;  /* 0x00098000031a7984 */ /* 0x000fe20000000800 */
[----:B0-----:R-:W-:-:S03]  /*0560*/  FFMA R27, R8, R21, R27 ;  /* 0x00000015081b7223 */ /* 0x001fc6000000001b */
[----:B------:R-:W0:Y:S01]  /*0570*/  LDS R21, [R3+0x900] ;  /* 0x0009000003157984 */ /* 0x000e220000000800 */
[----:B------:R-:W-:-:S04]  /*0580*/  FFMA R20, R20, R9, R27 ;  /* 0x0000000914147223 */ /* 0x000fc8000000001b */
[----:B-1----:R-:W-:Y:S02]  /*0590*/  FFMA R23, R23, R10, R20 ;  /* 0x0000000a17177223 */ /* 0x002fe40000000014 */
[----:B------:R-:W-:Y:S02]  /*05a0*/  LDS R20, [R3+0xa80] ;  /* 0x000a800003147984 */ /* 0x000fe40000000800 */
[----:B---3--:R-:W-:Y:S02]  /*05b0*/  FFMA R27, R24, R11, R23 ;  /* 0x0000000b181b7223 */ /* 0x008fe40000000017 */
[----:B------:R-:W-:Y:S04]  /*05c0*/  LDS R23, [R3+0xa00] ;  /* 0x000a000003177984 */ /* 0x000fe80000000800 */
[----:B------:R-:W1:Y:S01]  /*05d0*/  LDS.128 R8, [R5+0x50] ;  /* 0x0000500005087984 */ /* 0x000e620000000c00 */
[----:B--2---:R-:W-:-:S03]  /*05e0*/  FFMA R27, R12, R25, R27 ;  /* 0x000000190c1b7223 */ /* 0x004fc6000000001b */
[----:B------:R-:W2:Y:S01]  /*05f0*/  LDS R25, [R3+0xb00] ;  /* 0x000b000003197984 */ /* 0x000ea20000000800 */
[----:B------:R-:W-:-:S03]  /*0600*/  FFMA R12, R22, R13, R27 ;  /* 0x0000000d160c7223 */ /* 0x000fc6000000001b */
[----:B------:R-:W3:Y:S04]  /*0610*/  LDS R22, [R3+0xb80] ;  /* 0x000b800003167984 */ /* 0x000ee80000000800 */
[----:B------:R-:W-:Y:S01]  /*0620*/  LDS R24, [R3+0xc80] ;  /* 0x000c800003187984 */ /* 0x000fe20000000800 */
[----:B0-----:R-:W-:-:S04]  /*0630*/  FFMA R21, R21, R14, R12 ;  /* 0x0000000e15157223 */ /* 0x001fc8000000000c */
[----:B------:R-:W-:Y:S02]  /*0640*/  FFMA R27, R26, R15, R21 ;  /* 0x0000000f1a1b7223 */ /* 0x000fe40000000015 */
[----:B------:R-:W-:Y:S04]  /*0650*/  LDS R21, [R3+0xc00] ;  /* 0x000c000003157984 */ /* 0x000fe80000000800 */
[----:B------:R-:W0:Y:S01]  /*0660*/  LDS.128 R12, [R5+0x60] ;  /* 0x00006000050c7984 */ /* 0x000e220000000c00 */
[----:B-1----:R-:W-:-:S04]  /*0670*/  FFMA R23, R8, R23, R27 ;  /* 0x0000001708177223 */ /* 0x002fc8000000001b */
[----:B------:R-:W-:Y:S02]  /*0680*/  FFMA R20, R20, R9, R23 ;  /* 0x0000000914147223 */ /* 0x000fe40000000017 */
[----:B------:R-:W1:Y:S02]  /*0690*/  LDS R23, [R3+0xd00] ;  /* 0x000d000003177984 */ /* 0x000e640000000800 */
[----:B--2---:R-:W-:Y:S02]  /*06a0*/  FFMA R25, R25, R10, R20 ;  /* 0x0000000a19197223 */ /* 0x004fe40000000014 */
[----:B------:R-:W2:Y:S02]  /*06b0*/  LDS R20, [R3+0xd80] ;  /* 0x000d800003147984 */ /* 0x000ea40000000800 */
[----:B---3--:R-:W-:Y:S02]  /*06c0*/  FFMA R27, R22, R11, R25 ;  /* 0x0000000b161b7223 */ /* 0x008fe40000000019 */
[----:B------:R-:W-:Y:S04]  /*06d0*/  LDS R25, [R3+0xe00] ;  /* 0x000e000003197984 */ /* 0x000fe80000000800 */
[----:B------:R-:W3:Y:S04]  /*06e0*/  LDS.128 R8, [R5+0x70] ;  /* 0x0000700005087984 */ /* 0x000ee80000000c00 */
[----:B------:R-:W4:Y:S01]  /*06f0*/  LDS R22, [R3+0xe80] ;  /* 0x000e800003167984 */ /* 0x000f220000000800 */
[----:B0-----:R-:W-:-:S03]  /*0700*/  FFMA R27, R12, R21, R27 ;  /* 0x000000150c1b7223 */ /* 0x001fc6000000001b */
[----:B------:R-:W0:Y:S04]  /*0710*/  LDS R21, [R3+0xf00] ;  /* 0x000f000003157984 */ /* 0x000e280000000800 */
[----:B------:R-:W5:Y:S01]  /*0720*/  LDS R12, [R3+0xf80] ;  /* 0x000f8000030c7984 */ /* 0x000f620000000800 */
[----:B------:R-:W-:-:S04]  /*0730*/  FFMA R24, R24, R13, R27 ;  /* 0x0000000d18187223 */ /* 0x000fc8000000001b */
[----:B-1----:R-:W-:-:S04]  /*0740*/  FFMA R23, R23, R14, R24 ;  /* 0x0000000e17177223 */ /* 0x002fc80000000018 */
[----:B--2---:R-:W-:-:S04]  /*0750*/  FFMA R15, R20, R15, R23 ;  /* 0x0000000f140f7223 */ /* 0x004fc80000000017 */
[----:B---3--:R-:W-:-:S04]  /*0760*/  FFMA R15, R8, R25, R15 ;  /* 0x00000019080f7223 */ /* 0x008fc8000000000f */
[----:B----4-:R-:W-:Y:S01]  /*0770*/  FFMA R22, R22, R9, R15 ;  /* 0x0000000916167223 */ /* 0x010fe2000000000f */
[----:B------:R-:W-:Y:S02]  /*0780*/  IADD3 R16, PT, PT, R16, 0x20, RZ ;  /* 0x0000002010107810 */ /* 0x000fe40007ffe0ff */
[----:B------:R-:W-:Y:S02]  /*0790*/  IADD3 R6, PT, PT, R6, 0x20, RZ ;  /* 0x0000002006067810 */ /* 0x000fe40007ffe0ff */
[----:B------:R-:W-:Y:S01]  /*07a0*/  LEA R7, R0, R7, 0x5 ;  /* 0x0000000700077211 */ /* 0x000fe200078e28ff */
[----:B0-----:R-:W-:-:S04]  /*07b0*/  FFMA R21, R21, R10, R22 ;  /* 0x0000000a15157223 */ /* 0x001fc80000000016 */
[----:B-----5:R-:W-:Y:S01]  /*07c0*/  FFMA R21, R12, R11, R21 ;  /* 0x0000000b0c157223 */ /* 0x020fe20000000015 */
[----:B------:R-:W-:Y:S06]  /*07d0*/  BAR.SYNC.DEFER_BLOCKING 0x0 ;  /* 0x0000000000007b1d */ /* 0x000fec0000010000 */
[----:B------:R-:W-:Y:S05]  /*07e0*/  BRA.U UP0, `(.L_x_1) ;  /* 0xfffffff900847547 */ /* 0x000fea000b83ffff */
.L_x_0:
[----:B------:R-:W0:Y:S01]  /*07f0*/  LDCU UR4, c[0x0][0x398] ;  /* 0x00007300ff0477ac */ /* 0x000e220008000800 */
[----:B------:R-:W-:-:S04]  /*0800*/  ISETP.GE.AND P0, PT, R19, UR14, PT ;  /* 0x0000000e13007c0c */ /* 0x000fc8000bf06270 */
[----:B0-----:R-:W-:-:S13]  /*0810*/  ISETP.GE.OR P0, PT, R18, UR4, P0 ;  /* 0x0000000412007c0c */ /* 0x001fda0008706670 */
[----:B------:R-:W-:Y:S05]  /*0820*/  @P0 EXIT ;  /* 0x000000000000094d */ /* 0x000fea0003800000 */
[----:B------:R-:W0:Y:S01]  /*0830*/  LDC.64 R2, c[0x0][0x390] ;  /* 0x0000e400ff027b82 */ /* 0x000e220000000a00 */
[----:B------:R-:W-:-:S04]  /*0840*/  IMAD R19, R18, UR14, R19 ;  /* 0x0000000e12137c24 */ /* 0x000fc8000f8e0213 */
[----:B0-----:R-:W-:-:S05]  /*0850*/  IMAD.WIDE.U32 R2, R19, 0x4, R2 ;  /* 0x0000000413027825 */ /* 0x001fca00078e0002 */
[----:B------:R-:W-:Y:S01]  /*0860*/  STG.E desc[UR8][R2.64], R21 ;  /* 0x0000001502007986 */ /* 0x000fe2000c101908 */
[----:B------:R-:W-:Y:S05]  /*0870*/  EXIT ;  /* 0x000000000000794d */ /* 0x000fea0003800000 */
.L_x_2:
[----:B------:R-:W-:-:S00]  /*0880*/  BRA `(.L_x_2) ;  /* 0xfffffffc00fc7947 */ /* 0x000fc0000383ffff */
[----:B------:R-:W-:-:S00]  /*0890*/  NOP ;  /* 0x0000000000007918 */ /* 0x000fc00000000000 */
        /* <DEDUP_REMOVED lines=14> */
.L_x_8:


//--------------------- .text._Z12naive_kernelPfS_S_iii --------------------------
	.section	.text._Z12naive_kernelPfS_S_iii,"ax",@progbits
	.align	128
        .global         _Z12naive_kernelPfS_S_iii
        .type           _Z12naive_kernelPfS_S_iii,@function
        .size           _Z12naive_kernelPfS_S_iii,(.L_x_9 - _Z12naive_kernelPfS_S_iii)
        .other          _Z12naive_kernelPfS_S_iii,@"STO_CUDA_ENTRY STV_DEFAULT"
_Z12naive_kernelPfS_S_iii:
.text._Z12naive_kernelPfS_S_iii:
[----:B------:R-:W-:Y:S01]  /*0000*/  LDC R1, c[0x0][0x37c] ;  /* 0x0000df00ff017b82 */ /* 0x000fe20000000800 */
[----:B------:R-:W0:Y:S07]  /*0010*/  S2R R5, SR_TID.X ;  /* 0x0000000000057919 */ /* 0x000e2e0000002100 */
[----:B------:R-:W1:Y:S01]  /*0020*/  LDC R16, c[0x0][0x364] ;  /* 0x0000d900ff107b82 */ /* 0x000e620000000800 */
[----:B------:R-:W2:Y:S01]  /*0030*/  LDCU UR6, c[0x0][0x398] ;  /* 0x00007300ff0677ac */ /* 0x000ea20008000800 */
[----:B------:R-:W1:Y:S06]  /*0040*/  S2R R3, SR_TID.Y ;  /* 0x0000000000037919 */ /* 0x000e6c0000002200 */
[----:B------:R-:W0:Y:S08]  /*0050*/  S2UR UR5, SR_CTAID.X ;  /* 0x00000000000579c3 */ /* 0x000e300000002500 */
[----:B------:R-:W0:Y:S08]  /*0060*/  LDC R0, c[0x0][0x360] ;  /* 0x0000d800ff007b82 */ /* 0x000e300000000800 */
[----:B------:R-:W1:Y:S08]  /*0070*/  S2UR UR4, SR_CTAID.Y ;  /* 0x00000000000479c3 */ /* 0x000e700000002600 */
[----:B------:R-:W3:Y:S01]  /*0080*/  LDC R17, c[0x0][0x3a0] ;  /* 0x0000e800ff117b82 */ /* 0x000ee20000000800 */
[----:B0-----:R-:W-:-:S02]  /*0090*/  IMAD R0, R0, UR5, R5 ;  /* 0x0000000500007c24 */ /* 0x001fc4000f8e0205 */
[----:B-1----:R-:W-:-:S03]  /*00a0*/  IMAD R16, R16, UR4, R3 ;  /* 0x0000000410107c24 */ /* 0x002fc6000f8e0203 */
[----:B---3--:R-:W-:-:S04]  /*00b0*/  ISETP.GE.AND P0, PT, R0, R17, PT ;  /* 0x000000110000720c */ /* 0x008fc80003f06270 */
[----:B--2---:R-:W-:-:S13]  /*00c0*/  ISETP.GE.OR P0, PT, R16, UR6, P0 ;  /* 0x0000000610007c0c */ /* 0x004fda0008706670 */
[----:B------:R-:W-:Y:S05]  /*00d0*/  @P0 EXIT ;  /* 0x000000000000094d */ /* 0x000fea0003800000 */
[----:B------:R-:W0:Y:S01]  /*00e0*/  LDC R19, c[0x0][0x39c] ;  /* 0x0000e700ff137b82 */ /* 0x000e220000000800 */
[----:B------:R-:W1:Y:S01]  /*00f0*/  LDCU.64 UR4, c[0x0][0x358] ;  /* 0x00006b00ff0477ac */ /* 0x000e620008000a00 */
[----:B------:R-:W-:Y:S01]  /*0100*/  HFMA2 R24, -RZ, RZ, 0, 0 ;  /* 0x00000000ff187431 */ /* 0x000fe200000001ff */
[----:B0-----:R-:W-:-:S13]  /*0110*/  ISETP.GE.AND P0, PT, R19, 0x1, PT ;  /* 0x000000011300780c */ /* 0x001fda0003f06270 */
[----:B-1----:R-:W-:Y:S05]  /*0120*/  @!P0 BRA `(.L_x_3) ;  /* 0x0000000400e08947 */ /* 0x002fea0003800000 */
[C---:B------:R-:W-:Y:S01]  /*0130*/  ISETP.GE.U32.AND P1, PT, R19.reuse, 0x8, PT ;  /* 0x000000081300780c */ /* 0x040fe20003f26070 */
[----:B------:R-:W-:Y:S01]  /*0140*/  IMAD R20, R16, R19, RZ ;  /* 0x0000001310147224 */ /* 0x000fe200078e02ff */
[----:B------:R-:W-:Y:S02]  /*0150*/  LOP3.LUT R27, R19, 0x7, RZ, 0xc0, !PT ;  /* 0x00000007131b7812 */ /* 0x000fe400078ec0ff */
[----:B------:R-:W-:Y:S02]  /*0160*/  MOV R24, RZ ;  /* 0x000000ff00187202 */ /* 0x000fe40000000f00 */
[----:B------:R-:W-:Y:S02]  /*0170*/  ISETP.NE.AND P0, PT, R27, RZ, PT ;  /* 0x000000ff1b00720c */ /* 0x000fe40003f05270 */
[----:B------:R-:W-:-:S05]  /*0180*/  MOV R21, RZ ;  /* 0x000000ff00157202 */ /* 0x000fca0000000f00 */
[----:B------:R-:W-:Y:S06]  /*0190*/  @!P1 BRA `(.L_x_4) ;  /* 0x0000000000c49947 */ /* 0x000fec0003800000 */
[----:B------:R-:W0:Y:S01]  /*01a0*/  LDC.64 R2, c[0x0][0x380] ;  /* 0x0000e000ff027b82 */ /* 0x000e220000000a00 */
[----:B------:R-:W-:Y:S02]  /*01b0*/  LOP3.LUT R21, R19, 0x7ffffff8, RZ, 0xc0, !PT ;  /* 0x7ffffff813157812 */ /* 0x000fe400078ec0ff */
[----:B------:R-:W-:Y:S02]  /*01c0*/  MOV R24, RZ ;  /* 0x000000ff00187202 */ /* 0x000fe40000000f00 */
[----:B------:R-:W-:Y:S02]  /*01d0*/  MOV R18, R0 ;  /* 0x0000000000127202 */ /* 0x000fe40000000f00 */
[----:B------:R-:W-:Y:S01]  /*01e0*/  IADD3 R22, PT, PT, -R21, RZ, RZ ;  /* 0x000000ff15167210 */ /* 0x000fe20007ffe1ff */
[----:B0-----:R-:W-:-:S03]  /*01f0*/  IMAD.WIDE.U32 R2, R20, 0x4, R2 ;  /* 0x0000000414027825 */ /* 0x001fc600078e0002 */
[----:B------:R-:W-:-:S04]  /*0200*/  IADD3 R4, P1, PT, R2, 0x10, RZ ;  /* 0x0000001002047810 */ /* 0x000fc80007f3e0ff */
[----:B------:R-:W-:-:S09]  /*0210*/  IADD3.X R5, PT, PT, RZ, R3, RZ, P1, !PT ;  /* 0x00000003ff057210 */ /* 0x000fd20000ffe4ff */
.L_x_5:
[----:B------:R-:W0:Y:S01]  /*0220*/  LDC.64 R14, c[0x0][0x388] ;  /* 0x0000e200ff0e7b82 */ /* 0x000e220000000a00 */
[----:B------:R-:W-:Y:S02]  /*0230*/  MOV R2, R4 ;  /* 0x0000000400027202 */ /* 0x000fe40000000f00 */
[----:B------:R-:W-:-:S05]  /*0240*/  MOV R3, R5 ;  /* 0x0000000500037202 */ /* 0x000fca0000000f00 */
[----:B------:R-:W2:Y:S04]  /*0250*/  LDG.E R25, desc[UR4][R2.64+-0x10] ;  /* 0xfffff00402197981 */ /* 0x000ea8000c1e1900 */
[----:B------:R-:W3:Y:S04]  /*0260*/  LDG.E R23, desc[UR4][R2.64+-0xc] ;  /* 0xfffff40402177981 */ /* 0x000ee8000c1e1900 */
[----:B------:R-:W4:Y:S04]  /*0270*/  LDG.E R29, desc[UR4][R2.64+-0x8] ;  /* 0xfffff804021d7981 */ /* 0x000f28000c1e1900 */
[----:B------:R-:W5:Y:S01]  /*0280*/  LDG.E R28, desc[UR4][R2.64+-0x4] ;  /* 0xfffffc04021c7981 */ /* 0x000f62000c1e1900 */
[----:B0-----:R-:W-:-:S05]  /*0290*/  IMAD.WIDE R14, R18, 0x4, R14 ;  /* 0x00000004120e7825 */ /* 0x001fca00078e020e */
[----:B------:R0:W2:Y:S01]  /*02a0*/  LDG.E R26, desc[UR4][R14.64] ;  /* 0x000000040e1a7981 */ /* 0x0000a2000c1e1900 */
[----:B------:R-:W-:-:S04]  /*02b0*/  IMAD.WIDE R12, R17, 0x4, R14 ;  /* 0x00000004110c7825 */ /* 0x000fc800078e020e */
[C---:B------:R-:W-:Y:S02]  /*02c0*/  IMAD.WIDE R4, R17.reuse, 0x4, R12 ;  /* 0x0000000411047825 */ /* 0x040fe400078e020c */
[----:B------:R-:W3:Y:S02]  /*02d0*/  LDG.E R12, desc[UR4][R12.64] ;  /* 0x000000040c0c7981 */ /* 0x000ee4000c1e1900 */
[C---:B------:R-:W-:Y:S02]  /*02e0*/  IMAD.WIDE R8, R17.reuse, 0x4, R4 ;  /* 0x0000000411087825 */ /* 0x040fe400078e0204 */
[----:B------:R-:W4:Y:S02]  /*02f0*/  LDG.E R4, desc[UR4][R4.64] ;  /* 0x0000000404047981 */ /* 0x000f24000c1e1900 */
[C---:B------:R-:W-:Y:S02]  /*0300*/  IMAD.WIDE R6, R17.reuse, 0x4, R8 ;  /* 0x0000000411067825 */ /* 0x040fe400078e0208 */
[----:B------:R-:W5:Y:S02]  /*0310*/  LDG.E R8, desc[UR4][R8.64] ;  /* 0x0000000408087981 */ /* 0x000f64000c1e1900 */
[----:B------:R-:W-:-:S02]  /*0320*/  IMAD.WIDE R10, R17, 0x4, R6 ;  /* 0x00000004110a7825 */ /* 0x000fc400078e0206 */
[----:B------:R-:W5:Y:S04]  /*0330*/  LDG.E R5, desc[UR4][R2.64] ;  /* 0x0000000402057981 */ /* 0x000f68000c1e1900 */
[----:B------:R-:W5:Y:S01]  /*0340*/  LDG.E R6, desc[UR4][R6.64] ;  /* 0x0000000406067981 */ /* 0x000f62000c1e1900 */
[----:B0-----:R-:W-:-:S03]  /*0350*/  IMAD.WIDE R14, R17, 0x4, R10 ;  /* 0x00000004110e7825 */ /* 0x001fc600078e020a */
[----:B------:R-:W5:Y:S04]  /*0360*/  LDG.E R10, desc[UR4][R10.64] ;  /* 0x000000040a0a7981 */ /* 0x000f68000c1e1900 */
[----:B------:R-:W5:Y:S04]  /*0370*/  LDG.E R13, desc[UR4][R14.64] ;  /* 0x000000040e0d7981 */ /* 0x000f68000c1e1900 */
[----:B------:R-:W5:Y:S04]  /*0380*/  LDG.E R7, desc[UR4][R2.64+0x4] ;  /* 0x0000040402077981 */ /* 0x000f68000c1e1900 */
[----:B------:R-:W5:Y:S01]  /*0390*/  LDG.E R9, desc[UR4][R2.64+0xc] ;  /* 0x00000c0402097981 */ /* 0x000f62000c1e1900 */
[----:B--2---:R-:W-:Y:S01]  /*03a0*/  FFMA R26, R25, R26, R24 ;  /* 0x0000001a191a7223 */ /* 0x004fe20000000018 */
[----:B------:R-:W-:-:S02]  /*03b0*/  IMAD.WIDE R24, R17, 0x4, R14 ;  /* 0x0000000411187825 */ /* 0x000fc400078e020e */
[----:B------:R-:W2:Y:S04]  /*03c0*/  LDG.E R14, desc[UR4][R2.64+0x8] ;  /* 0x00000804020e7981 */ /* 0x000ea8000c1e1900 */
[----:B------:R-:W2:Y:S01]  /*03d0*/  LDG.E R24, desc[UR4][R24.64] ;  /* 0x0000000418187981 */ /* 0x000ea2000c1e1900 */
[----:B---3--:R-:W-:Y:S01]  /*03e0*/  FFMA R12, R23, R12, R26 ;  /* 0x0000000c170c7223 */ /* 0x008fe2000000001a */
[----:B------:R-:W-:-:S03]  /*03f0*/  IADD3 R22, PT, PT, R22, 0x8, RZ ;  /* 0x0000000816167810 */ /* 0x000fc60007ffe0ff */
[----:B----4-:R-:W-:Y:S01]  /*0400*/  FFMA R29, R29, R4, R12 ;  /* 0x000000041d1d7223 */ /* 0x010fe2000000000c */
[----:B------:R-:W-:-:S03]  /*0410*/  ISETP.NE.AND P1, PT, R22, RZ, PT ;  /* 0x000000ff1600720c */ /* 0x000fc60003f25270 */
[----:B-----5:R-:W-:Y:S01]  /*0420*/  FFMA R8, R28, R8, R29 ;  /* 0x000000081c087223 */ /* 0x020fe2000000001d */
[----:B------:R-:W-:-:S03]  /*0430*/  IADD3 R4, P2, PT, R2, 0x20, RZ ;  /* 0x0000002002047810 */ /* 0x000fc60007f5e0ff */
[----:B------:R-:W-:Y:S01]  /*0440*/  FFMA R6, R5, R6, R8 ;  /* 0x0000000605067223 */ /* 0x000fe20000000008 */
[----:B------:R-:W-:Y:S02]  /*0450*/  IADD3.X R5, PT, PT, RZ, R3, RZ, P2, !PT ;  /* 0x00000003ff057210 */ /* 0x000fe400017fe4ff */
[----:B------:R-:W-:Y:S01]  /*0460*/  LEA R18, R17, R18, 0x3 ;  /* 0x0000001211127211 */ /* 0x000fe200078e18ff */
[----:B------:R-:W-:-:S04]  /*0470*/  FFMA R7, R7, R10, R6 ;  /* 0x0000000a07077223 */ /* 0x000fc80000000006 */
[----:B--2---:R-:W-:-:S04]  /*0480*/  FFMA R14, R14, R13, R7 ;  /* 0x0000000d0e0e7223 */ /* 0x004fc80000000007 */
[----:B------:R-:W-:Y:S01]  /*0490*/  FFMA R24, R9, R24, R14 ;  /* 0x0000001809187223 */ /* 0x000fe2000000000e */
[----:B------:R-:W-:Y:S06]  /*04a0*/  @P1 BRA `(.L_x_5) ;  /* 0xfffffffc005c1947 */ /* 0x000fec000383ffff */
.L_x_4:
[----:B------:R-:W-:Y:S05]  /*04b0*/  @!P0 BRA `(.L_x_3) ;  /* 0x0000000000fc8947 */ /* 0x000fea0003800000 */
[----:B------:R-:W-:Y:S02]  /*04c0*/  ISETP.GE.U32.AND P1, PT, R27, 0x4, PT ;  /* 0x000000041b00780c */ /* 0x000fe40003f26070 */
[----:B------:R-:W-:-:S04]  /*04d0*/  LOP3.LUT R14, R19, 0x3, RZ, 0xc0, !PT ;  /* 0x00000003130e7812 */ /* 0x000fc800078ec0ff */
[----:B------:R-:W-:-:S07]  /*04e0*/  ISETP.NE.AND P0, PT, R14, RZ, PT ;  /* 0x000000ff0e00720c */ /* 0x000fce0003f05270 */
[----:B------:R-:W-:Y:S06]  /*04f0*/  @!P1 BRA `(.L_x_6) ;  /* 0x00000000006c9947 */ /* 0x000fec0003800000 */
[----:B------:R-:W0:Y:S01]  /*0500*/  LDC.64 R4, c[0x0][0x388] ;  /* 0x0000e200ff047b82 */ /* 0x000e220000000a00 */
[----:B------:R-:W1:Y:S01]  /*0510*/  LDCU.64 UR6, c[0x0][0x380] ;  /* 0x00007000ff0677ac */ /* 0x000e620008000a00 */
[----:B------:R-:W-:Y:S01]  /*0520*/  IMAD R7, R21, R17, R0 ;  /* 0x0000001115077224 */ /* 0x000fe200078e0200 */
[CC--:B------:R-:W-:Y:S02]  /*0530*/  IADD3 R3, PT, PT, R20.reuse, R21.reuse, RZ ;  /* 0x0000001514037210 */ /* 0x0c0fe40007ffe0ff */
[----:B------:R-:W-:-:S03]  /*0540*/  IADD3 R8, P1, PT, R20, R21, RZ ;  /* 0x0000001514087210 */ /* 0x000fc60007f3e0ff */
[----:B------:R-:W2:Y:S01]  /*0550*/  LDC.64 R12, c[0x0][0x380] ;  /* 0x0000e000ff0c7b82 */ /* 0x000ea20000000a00 */
[----:B0-----:R-:W-:-:S04]  /*0560*/  IMAD.WIDE R4, R7, 0x4, R4 ;  /* 0x0000000407047825 */ /* 0x001fc800078e0204 */
[----:B------:R-:W-:Y:S02]  /*0570*/  IMAD.WIDE R6, R17, 0x4, R4 ;  /* 0x0000000411067825 */ /* 0x000fe400078e0204 */
[----:B------:R-:W3:Y:S02]  /*0580*/  LDG.E R4, desc[UR4][R4.64] ;  /* 0x0000000404047981 */ /* 0x000ee4000c1e1900 */
[----:B--2---:R-:W-:Y:S01]  /*0590*/  IMAD.WIDE.U32 R12, R3, 0x4, R12 ;  /* 0x00000004030c7825 */ /* 0x004fe200078e000c */
[----:B------:R-:W-:Y:S02]  /*05a0*/  IADD3.X R3, PT, PT, RZ, RZ, RZ, P1, !PT ;  /* 0x000000ffff037210 */ /* 0x000fe40000ffe4ff */
[----:B-1----:R-:W-:-:S03]  /*05b0*/  LEA R2, P1, R8, UR6, 0x2 ;  /* 0x0000000608027c11 */ /* 0x002fc6000f8210ff */
[----:B------:R-:W3:Y:S01]  /*05c0*/  LDG.E R13, desc[UR4][R12.64] ;  /* 0x000000040c0d7981 */ /* 0x000ee2000c1e1900 */
[----:B------:R-:W-:Y:S01]  /*05d0*/  LEA.HI.X R3, R8, UR7, R3, 0x2, P1 ;  /* 0x0000000708037c11 */ /* 0x000fe200088f1403 */
[C---:B------:R-:W-:Y:S02]  /*05e0*/  IMAD.WIDE R8, R17.reuse, 0x4, R6 ;  /* 0x0000000411087825 */ /* 0x040fe400078e0206 */
[----:B------:R-:W2:Y:S04]  /*05f0*/  LDG.E R6, desc[UR4][R6.64] ;  /* 0x0000000406067981 */ /* 0x000ea8000c1e1900 */
[----:B------:R-:W2:Y:S01]  /*0600*/  LDG.E R15, desc[UR4][R2.64+0x4] ;  /* 0x00000404020f7981 */ /* 0x000ea2000c1e1900 */
[----:B------:R-:W-:-:S03]  /*0610*/  IMAD.WIDE R10, R17, 0x4, R8 ;  /* 0x00000004110a7825 */ /* 0x000fc600078e0208 */
[----:B------:R-:W4:Y:S04]  /*0620*/  LDG.E R22, desc[UR4][R8.64] ;  /* 0x0000000408167981 */ /* 0x000f28000c1e1900 */
[----:B------:R-:W4:Y:S04]  /*0630*/  LDG.E R18, desc[UR4][R2.64+0x8] ;  /* 0x0000080402127981 */ /* 0x000f28000c1e1900 */
[----:B------:R-:W5:Y:S04]  /*0640*/  LDG.E R26, desc[UR4][R2.64+0xc] ;  /* 0x00000c04021a7981 */ /* 0x000f68000c1e1900 */
[----:B------:R-:W5:Y:S01]  /*0650*/  LDG.E R10, desc[UR4][R10.64] ;  /* 0x000000040a0a7981 */ /* 0x000f62000c1e1900 */
[----:B------:R-:W-:Y:S01]  /*0660*/  IADD3 R21, PT, PT, R21, 0x4, RZ ;  /* 0x0000000415157810 */ /* 0x000fe20007ffe0ff */
[----:B---3--:R-:W-:-:S04]  /*0670*/  FFMA R24, R13, R4, R24 ;  /* 0x000000040d187223 */ /* 0x008fc80000000018 */
[----:B--2---:R-:W-:-:S04]  /*0680*/  FFMA R15, R15, R6, R24 ;  /* 0x000000060f0f7223 */ /* 0x004fc80000000018 */
[----:B----4-:R-:W-:-:S04]  /*0690*/  FFMA R15, R18, R22, R15 ;  /* 0x00000016120f7223 */ /* 0x010fc8000000000f */
[----:B-----5:R-:W-:-:S07]  /*06a0*/  FFMA R24, R26, R10, R15 ;  /* 0x0000000a1a187223 */ /* 0x020fce000000000f */
.L_x_6:
[----:B------:R-:W-:Y:S05]  /*06b0*/  @!P0 BRA `(.L_x_3) ;  /* 0x00000000007c8947 */ /* 0x000fea0003800000 */
[----:B------:R-:W-:Y:S01]  /*06c0*/  ISETP.NE.AND P1, PT, R14, 0x1, PT ;  /* 0x000000010e00780c */ /* 0x000fe20003f25270 */
[----:B------:R-:W0:Y:S01]  /*06d0*/  LDC.64 R10, c[0x0][0x380] ;  /* 0x0000e000ff0a7b82 */ /* 0x000e220000000a00 */
[----:B------:R-:W-:-:S04]  /*06e0*/  LOP3.LUT R19, R19, 0x1, RZ, 0xc0, !PT ;  /* 0x0000000113137812 */ /* 0x000fc800078ec0ff */
[----:B------:R-:W-:-:S03]  /*06f0*/  ISETP.NE.U32.AND P0, PT, R19, 0x1, PT ;  /* 0x000000011300780c */ /* 0x000fc60003f05070 */
[----:B------:R-:W1:Y:S04]  /*0700*/  LDC.64 R8, c[0x0][0x388] ;  /* 0x0000e200ff087b82 */ /* 0x000e680000000a00 */
[CC--:B------:R-:W-:Y:S02]  /*0710*/  @P1 IADD3 R13, PT, PT, R20.reuse, R21.reuse, RZ ;  /* 0x00000015140d1210 */ /* 0x0c0fe40007ffe0ff */
[----:B------:R-:W-:Y:S02]  /*0720*/  @P1 IADD3 R12, P2, PT, R20, R21, RZ ;  /* 0x00000015140c1210 */ /* 0x000fe40007f5e0ff */
[----:B------:R-:W2:Y:S02]  /*0730*/  @P1 LDC.64 R2, c[0x0][0x380] ;  /* 0x0000e000ff021b82 */ /* 0x000ea40000000a00 */
[----:B------:R-:W-:-:S06]  /*0740*/  @P1 IADD3.X R14, PT, PT, RZ, RZ, RZ, P2, !PT ;  /* 0x000000ffff0e1210 */ /* 0x000fcc00017fe4ff */
[----:B------:R-:W3:Y:S01]  /*0750*/  LDC.64 R4, c[0x0][0x380] ;  /* 0x0000e000ff047b82 */ /* 0x000ee20000000a00 */
[----:B0-----:R-:W-:-:S04]  /*0760*/  @P1 IMAD.WIDE.U32 R10, R13, 0x4, R10 ;  /* 0x000000040d0a1825 */ /* 0x001fc800078e000a */
[C---:B------:R-:W-:Y:S01]  /*0770*/  @P1 IMAD R13, R21.reuse, R17, R0 ;  /* 0x00000011150d1224 */ /* 0x040fe200078e0200 */
[----:B------:R-:W-:Y:S01]  /*0780*/  @P1 IADD3 R21, PT, PT, R21, 0x2, RZ ;  /* 0x0000000215151810 */ /* 0x000fe20007ffe0ff */
[----:B------:R-:W4:Y:S01]  /*0790*/  @P1 LDG.E R11, desc[UR4][R10.64] ;  /* 0x000000040a0b1981 */ /* 0x000f22000c1e1900 */
[----:B------:R-:W0:Y:S01]  /*07a0*/  LDC.64 R6, c[0x0][0x388] ;  /* 0x0000e200ff067b82 */ /* 0x000e220000000a00 */
[----:B-1----:R-:W-:Y:S01]  /*07b0*/  @P1 IMAD.WIDE R8, R13, 0x4, R8 ;  /* 0x000000040d081825 */ /* 0x002fe200078e0208 */
[----:B------:R-:W-:Y:S02]  /*07c0*/  @!P0 IADD3 R15, PT, PT, R20, R21, RZ ;  /* 0x00000015140f8210 */ /* 0x000fe40007ffe0ff */
[----:B--2---:R-:W-:Y:S01]  /*07d0*/  @P1 LEA R2, P2, R12, R2, 0x2 ;  /* 0x000000020c021211 */ /* 0x004fe200078410ff */
[----:B------:R-:W-:-:S03]  /*07e0*/  @!P0 IMAD R21, R21, R17, R0 ;  /* 0x0000001115158224 */ /* 0x000fc600078e0200 */
[----:B------:R-:W-:Y:S01]  /*07f0*/  @P1 LEA.HI.X R3, R12, R3, R14, 0x2, P2 ;  /* 0x000000030c031211 */ /* 0x000fe200010f140e */
[----:B------:R-:W-:Y:S01]  /*0800*/  @P1 IMAD.WIDE R12, R17, 0x4, R8 ;  /* 0x00000004110c1825 */ /* 0x000fe200078e0208 */
[----:B------:R-:W4:Y:S03]  /*0810*/  @P1 LDG.E R14, desc[UR4][R8.64] ;  /* 0x00000004080e1981 */ /* 0x000f26000c1e1900 */
[----:B---3--:R-:W-:Y:S01]  /*0820*/  @!P0 IMAD.WIDE.U32 R4, R15, 0x4, R4 ;  /* 0x000000040f048825 */ /* 0x008fe200078e0004 */
[----:B------:R-:W2:Y:S04]  /*0830*/  @P1 LDG.E R2, desc[UR4][R2.64+0x4] ;  /* 0x0000040402021981 */ /* 0x000ea8000c1e1900 */
[----:B------:R-:W2:Y:S01]  /*0840*/  @P1 LDG.E R12, desc[UR4][R12.64] ;  /* 0x000000040c0c1981 */ /* 0x000ea2000c1e1900 */
[----:B0-----:R-:W-:-:S03]  /*0850*/  @!P0 IMAD.WIDE R6, R21, 0x4, R6 ;  /* 0x0000000415068825 */ /* 0x001fc600078e0206 */
[----:B------:R-:W3:Y:S04]  /*0860*/  @!P0 LDG.E R5, desc[UR4][R4.64] ;  /* 0x0000000404058981 */ /* 0x000ee8000c1e1900 */
[----:B------:R-:W3:Y:S01]  /*0870*/  @!P0 LDG.E R6, desc[UR4][R6.64] ;  /* 0x0000000406068981 */ /* 0x000ee2000c1e1900 */
[----:B----4-:R-:W-:-:S04]  /*0880*/  @P1 FFMA R11, R11, R14, R24 ;  /* 0x0000000e0b0b1223 */ /* 0x010fc80000000018 */
[----:B--2---:R-:W-:-:S04]  /*0890*/  @P1 FFMA R24, R2, R12, R11 ;  /* 0x0000000c02181223 */ /* 0x004fc8000000000b */
[----:B---3--:R-:W-:-:S07]  /*08a0*/  @!P0 FFMA R24, R5, R6, R24 ;  /* 0x0000000605188223 */ /* 0x008fce0000000018 */
.L_x_3:
[----:B------:R-:W0:Y:S01]  /*08b0*/  LDC.64 R2, c[0x0][0x390] ;  /* 0x0000e400ff027b82 */ /* 0x000e220000000a00 */
[----:B------:R-:W-:-:S04]  /*08c0*/  IMAD R17, R16, R17, R0 ;  /* 0x0000001110117224 */ /* 0x000fc800078e0200 */
[----:B0-----:R-:W-:-:S05]  /*08d0*/  IMAD.WIDE R2, R17, 0x4, R2 ;  /* 0x0000000411027825 */ /* 0x001fca00078e0202 */
[----:B------:R-:W-:Y:S01]  /*08e0*/  STG.E desc[UR4][R2.64], R24 ;  /* 0x0000001802007986 */ /* 0x000fe2000c101904 */
[----:B------:R-:W-:Y:S05]  /*08f0*/  EXIT ;  /* 0x000000000000794d */ /* 0x000fea0003800000 */
.L_x_7:
        /* <DEDUP_REMOVED lines=16> */
.L_x_9:


//--------------------- .nv.shared._Z13shared_kernelPfS_S_iii --------------------------
	.section	.nv.shared._Z13shared_kernelPfS_S_iii,"aw",@nobits
	.sectionflags	@""
	.align	4
.nv.shared._Z13shared_kernelPfS_S_iii:
	.zero		9216


//--------------------- .nv.shared.reserved.0     --------------------------
	.section	.nv.shared.reserved.0,"aw",@nobits
	.weak		__nv_reservedSMEM_offset_0_alias
	.size		__nv_reservedSMEM_offset_0_alias, 0, 64
	.other		__nv_reservedSMEM_offset_0_alias,@"STO_CUDA_RESERVED_SHARED STV_DEFAULT"
__nv_reservedSMEM_offset_0_alias:
	.zero		0
	.zero		64


//--------------------- .nv.constant0._Z13shared_kernelPfS_S_iii --------------------------
	.section	.nv.constant0._Z13shared_kernelPfS_S_iii,"a",@progbits
	.sectionflags	@""
	.align	4
.nv.constant0._Z13shared_kernelPfS_S_iii:
	.zero		932


//--------------------- .nv.constant0._Z12naive_kernelPfS_S_iii --------------------------
	.section	.nv.constant0._Z12naive_kernelPfS_S_iii,"a",@progbits
	.sectionflags	@""
	.align	4
.nv.constant0._Z12naive_kernelPfS_S_iii:
	.zero		932


//--------------------- SYMBOLS --------------------------

	.type		.nv.reservedSmem.offset0,@object
	.size		.nv.reservedSmem.offset0,0x4
	.type		.nv.reservedSmem.cap,@object
	.size		.nv.reservedSmem.cap,0x4
